//
// Generated by NVIDIA NVVM Compiler
//
// Compiler Build ID: CL-36424714
// Cuda compilation tools, release 13.0, V13.0.88
// Based on NVVM 20.0.0
//

.version 9.0
.target sm_100
.address_size 64

	// .globl	_Z12process_corePiS_i
.extern .shared .align 16 .b8 shared_mem[];

.visible .entry _Z12process_corePiS_i(
	.param .u64 .ptr .align 1 _Z12process_corePiS_i_param_0,
	.param .u64 .ptr .align 1 _Z12process_corePiS_i_param_1,
	.param .u32 _Z12process_corePiS_i_param_2
)
{
	.reg .pred 	%p<18>;
	.reg .b32 	%r<42>;
	.reg .b64 	%rd<7>;

	ld.param.u64 	%rd3, [_Z12process_corePiS_i_param_0];
	ld.param.u64 	%rd2, [_Z12process_corePiS_i_param_1];
	ld.param.u32 	%r6, [_Z12process_corePiS_i_param_2];
	cvta.to.global.u64 	%rd4, %rd3;
	mov.u32 	%r8, %ctaid.x;
	mov.u32 	%r9, %ntid.x;
	mov.u32 	%r1, %tid.x;
	mad.lo.s32 	%r10, %r8, %r9, %r1;
	mov.u32 	%r11, %ctaid.y;
	mov.u32 	%r12, %ntid.y;
	mov.u32 	%r2, %tid.y;
	mad.lo.s32 	%r13, %r11, %r12, %r2;
	mad.lo.s32 	%r15, %r2, 34, %r1;
	shl.b32 	%r16, %r15, 2;
	max.s32 	%r17, %r10, %r13;
	setp.lt.s32 	%p1, %r17, %r6;
	setp.ge.s32 	%p2, %r17, %r6;
	mad.lo.s32 	%r18, %r6, %r13, %r10;
	mul.wide.s32 	%rd5, %r18, 4;
	add.s64 	%rd1, %rd4, %rd5;
	mov.u32 	%r19, shared_mem;
	add.s32 	%r20, %r16, %r19;
	add.s32 	%r3, %r20, 4;
	@%p2 bra 	$L__BB0_2;
	ld.global.u32 	%r22, [%rd1];
	st.shared.u32 	[%r3+136], %r22;
	bra.uni 	$L__BB0_3;
$L__BB0_2:
	mov.b32 	%r21, 0;
	st.shared.u32 	[%r3+136], %r21;
$L__BB0_3:
	bar.sync 	0;
	ld.shared.u32 	%r23, [%r3+136];
	setp.ne.s32 	%p3, %r23, 2;
	@%p3 bra 	$L__BB0_16;
	add.s32 	%r24, %r1, -1;
	or.b32  	%r25, %r24, %r2;
	setp.gt.u32 	%p4, %r25, 31;
	@%p4 bra 	$L__BB0_7;
	ld.shared.u32 	%r26, [%r3+132];
	setp.ne.s32 	%p5, %r26, 1;
	@%p5 bra 	$L__BB0_7;
	mov.b32 	%r27, 3;
	st.shared.u32 	[%r3+132], %r27;
$L__BB0_7:
	setp.gt.u32 	%p6, %r1, 30;
	setp.gt.u32 	%p7, %r2, 31;
	or.pred  	%p8, %p6, %p7;
	@%p8 bra 	$L__BB0_10;
	ld.shared.u32 	%r29, [%r3+140];
	setp.ne.s32 	%p9, %r29, 1;
	@%p9 bra 	$L__BB0_10;
	mov.b32 	%r30, 3;
	st.shared.u32 	[%r3+140], %r30;
$L__BB0_10:
	add.s32 	%r32, %r2, -1;
	max.u32 	%r33, %r1, %r32;
	setp.gt.u32 	%p10, %r33, 31;
	@%p10 bra 	$L__BB0_13;
	ld.shared.u32 	%r34, [%r3];
	setp.ne.s32 	%p11, %r34, 1;
	@%p11 bra 	$L__BB0_13;
	mov.b32 	%r35, 3;
	st.shared.u32 	[%r3], %r35;
$L__BB0_13:
	setp.gt.u32 	%p12, %r1, 31;
	setp.gt.u32 	%p13, %r2, 30;
	or.pred  	%p14, %p12, %p13;
	@%p14 bra 	$L__BB0_16;
	ld.shared.u32 	%r37, [%r3+272];
	setp.ne.s32 	%p15, %r37, 1;
	@%p15 bra 	$L__BB0_16;
	mov.b32 	%r38, 3;
	st.shared.u32 	[%r3+272], %r38;
$L__BB0_16:
	bar.sync 	0;
	ld.shared.u32 	%r41, [%r3+136];
	setp.ne.s32 	%p16, %r41, 3;
	@%p16 bra 	$L__BB0_18;
	mov.b32 	%r41, 2;
	st.shared.u32 	[%r3+136], %r41;
	cvta.to.global.u64 	%rd6, %rd2;
	atom.global.add.u32 	%r40, [%rd6], -1;
$L__BB0_18:
	not.pred 	%p17, %p1;
	@%p17 bra 	$L__BB0_20;
	st.global.u32 	[%rd1], %r41;
$L__BB0_20:
	ret;

}
	// .globl	_Z12process_haloPiS_i
.visible .entry _Z12process_haloPiS_i(
	.param .u64 .ptr .align 1 _Z12process_haloPiS_i_param_0,
	.param .u64 .ptr .align 1 _Z12process_haloPiS_i_param_1,
	.param .u32 _Z12process_haloPiS_i_param_2
)
{
	.reg .pred 	%p<29>;
	.reg .b32 	%r<43>;
	.reg .b64 	%rd<14>;

	ld.param.u64 	%rd4, [_Z12process_haloPiS_i_param_0];
	ld.param.u32 	%r11, [_Z12process_haloPiS_i_param_2];
	cvta.to.global.u64 	%rd1, %rd4;
	mov.u32 	%r12, %ctaid.x;
	mov.u32 	%r1, %ntid.x;
	mov.u32 	%r2, %tid.x;
	mad.lo.s32 	%r3, %r12, %r1, %r2;
	mov.u32 	%r13, %ctaid.y;
	mov.u32 	%r4, %ntid.y;
	mov.u32 	%r5, %tid.y;
	mad.lo.s32 	%r14, %r13, %r4, %r5;
	setp.eq.s32 	%p5, %r5, 0;
	setp.ne.s32 	%p6, %r14, 0;
	and.pred  	%p1, %p5, %p6;
	shl.b32 	%r15, %r2, 2;
	mov.u32 	%r16, shared_mem;
	add.s32 	%r7, %r16, %r15;
	not.pred 	%p7, %p1;
	@%p7 bra 	$L__BB1_2;
	add.s32 	%r17, %r14, -1;
	mad.lo.s32 	%r18, %r11, %r17, %r3;
	mul.wide.s32 	%rd5, %r18, 4;
	add.s64 	%rd6, %rd1, %rd5;
	ld.global.u32 	%r19, [%rd6];
	st.shared.u32 	[%r7], %r19;
$L__BB1_2:
	add.s32 	%r20, %r4, -1;
	setp.eq.s32 	%p8, %r5, %r20;
	add.s32 	%r8, %r11, -1;
	setp.lt.s32 	%p9, %r14, %r8;
	and.pred  	%p2, %p8, %p9;
	not.pred 	%p10, %p2;
	@%p10 bra 	$L__BB1_4;
	mad.lo.s32 	%r21, %r11, %r14, %r11;
	add.s32 	%r22, %r21, %r3;
	mul.wide.s32 	%rd7, %r22, 4;
	add.s64 	%rd8, %rd1, %rd7;
	ld.global.u32 	%r23, [%rd8];
	st.shared.u32 	[%r7+128], %r23;
$L__BB1_4:
	setp.eq.s32 	%p11, %r2, 0;
	setp.gt.s32 	%p12, %r3, 0;
	and.pred  	%p3, %p11, %p12;
	mul.lo.s32 	%r9, %r11, %r14;
	cvt.s64.s32 	%rd9, %r9;
	cvt.s64.s32 	%rd10, %r3;
	add.s64 	%rd11, %rd10, %rd9;
	shl.b64 	%rd12, %rd11, 2;
	add.s64 	%rd2, %rd1, %rd12;
	shl.b32 	%r24, %r5, 2;
	add.s32 	%r26, %r16, %r24;
	add.s32 	%r10, %r26, 256;
	not.pred 	%p13, %p3;
	@%p13 bra 	$L__BB1_6;
	ld.global.u32 	%r27, [%rd2+-4];
	st.shared.u32 	[%r10], %r27;
$L__BB1_6:
	add.s32 	%r28, %r1, -1;
	setp.eq.s32 	%p14, %r2, %r28;
	setp.lt.s32 	%p15, %r3, %r8;
	and.pred  	%p4, %p14, %p15;
	not.pred 	%p16, %p4;
	@%p16 bra 	$L__BB1_8;
	ld.global.u32 	%r29, [%rd2+4];
	st.shared.u32 	[%r10+128], %r29;
$L__BB1_8:
	bar.sync 	0;
	add.s32 	%r30, %r9, %r3;
	mul.wide.s32 	%rd13, %r30, 4;
	add.s64 	%rd3, %rd1, %rd13;
	@%p13 bra 	$L__BB1_12;
	ld.shared.u32 	%r31, [%r10];
	setp.ne.s32 	%p18, %r31, 2;
	@%p18 bra 	$L__BB1_12;
	ld.global.u32 	%r32, [%rd3];
	setp.ne.s32 	%p19, %r32, 1;
	@%p19 bra 	$L__BB1_12;
	mov.b32 	%r33, 3;
	st.global.u32 	[%rd3], %r33;
$L__BB1_12:
	@%p16 bra 	$L__BB1_16;
	ld.shared.u32 	%r34, [%r10+128];
	setp.ne.s32 	%p21, %r34, 2;
	@%p21 bra 	$L__BB1_16;
	ld.global.u32 	%r35, [%rd3];
	setp.ne.s32 	%p22, %r35, 1;
	@%p22 bra 	$L__BB1_16;
	mov.b32 	%r36, 3;
	st.global.u32 	[%rd3], %r36;
$L__BB1_16:
	@%p7 bra 	$L__BB1_20;
	ld.shared.u32 	%r37, [%r7];
	setp.ne.s32 	%p24, %r37, 2;
	@%p24 bra 	$L__BB1_20;
	ld.global.u32 	%r38, [%rd3];
	setp.ne.s32 	%p25, %r38, 1;
	@%p25 bra 	$L__BB1_20;
	mov.b32 	%r39, 3;
	st.global.u32 	[%rd3], %r39;
$L__BB1_20:
	@%p10 bra 	$L__BB1_24;
	ld.shared.u32 	%r40, [%r7+128];
	setp.ne.s32 	%p27, %r40, 2;
	@%p27 bra 	$L__BB1_24;
	ld.global.u32 	%r41, [%rd3];
	setp.ne.s32 	%p28, %r41, 1;
	@%p28 bra 	$L__BB1_24;
	mov.b32 	%r42, 3;
	st.global.u32 	[%rd3], %r42;
$L__BB1_24:
	bar.sync 	0;
	ret;

}


// ===== COMPILED SASS (sm_100) =====

	.target	sm_100

	.elftype	@"ET_EXEC"


//--------------------- .note.nv.tkinfo           --------------------------
	.section	.note.nv.tkinfo,"",@"SHT_NOTE"
	.sectionflags	@"SHF_NOTE_NV_TKINFO"
	.tkinfo
        /*0018*/ 	.word	0x00000002
        /*0030*/ 	.string	""
        /*0030*/ 	.string	"ptxas"
        /*0030*/ 	.string	"Cuda compilation tools, release 13.0, V13.0.88"
        /*0030*/ 	.string	"Build cuda_13.0.r13.0/compiler.36424714_0"
        /*0030*/ 	.string	"-arch sm_100 -m 64 "



//--------------------- .note.nv.cuinfo           --------------------------
	.section	.note.nv.cuinfo,"",@"SHT_NOTE"
	.sectionflags	@"SHF_NOTE_NV_CUINFO"
        /*0018*/ 	.short	0x0002
        /*001a*/ 	.short	0x0064
        /*001c*/ 	.short	0x0082
	.zero		2


//--------------------- .nv.info                  --------------------------
	.section	.nv.info,"",@"SHT_CUDA_INFO"
	.align	4


	//----- nvinfo : EIATTR_REGCOUNT
	.align		4
        /*0000*/ 	.byte	0x04, 0x2f
        /*0002*/ 	.short	(.L_1 - .L_0)
	.align		4
.L_0:
        /*0004*/ 	.word	index@(_Z12process_corePiS_i)
        /*0008*/ 	.word	0x0000000e


	//----- nvinfo : EIATTR_FRAME_SIZE
	.align		4
.L_1:
        /*000c*/ 	.byte	0x04, 0x11
        /*000e*/ 	.short	(.L_3 - .L_2)
	.align		4
.L_2:
        /*0010*/ 	.word	index@(_Z12process_corePiS_i)
        /*0014*/ 	.word	0x00000000


	//----- nvinfo : EIATTR_REGCOUNT
	.align		4
.L_3:
        /*0018*/ 	.byte	0x04, 0x2f
        /*001a*/ 	.short	(.L_5 - .L_4)
	.align		4
.L_4:
        /*001c*/ 	.word	index@(_Z12process_haloPiS_i)
        /*0020*/ 	.word	0x00000012


	//----- nvinfo : EIATTR_FRAME_SIZE
	.align		4
.L_5:
        /*0024*/ 	.byte	0x04, 0x11
        /*0026*/ 	.short	(.L_7 - .L_6)
	.align		4
.L_6:
        /*0028*/ 	.word	index@(_Z12process_haloPiS_i)
        /*002c*/ 	.word	0x00000000


	//----- nvinfo : EIATTR_MIN_STACK_SIZE
	.align		4
.L_7:
        /*0030*/ 	.byte	0x04, 0x12
        /*0032*/ 	.short	(.L_9 - .L_8)
	.align		4
.L_8:
        /*0034*/ 	.word	index@(_Z12process_haloPiS_i)
        /*0038*/ 	.word	0x00000000


	//----- nvinfo : EIATTR_MIN_STACK_SIZE
	.align		4
.L_9:
        /*003c*/ 	.byte	0x04, 0x12
        /*003e*/ 	.short	(.L_11 - .L_10)
	.align		4
.L_10:
        /*0040*/ 	.word	index@(_Z12process_corePiS_i)
        /*0044*/ 	.word	0x00000000
.L_11:


//--------------------- .nv.compat                --------------------------
	.section	.nv.compat,"",@"SHT_CUDA_COMPAT_INFO"
	.align	4
        /*0000*/ 	.byte	0x02, 0x09, 0x00, 0x00, 0x02, 0x02, 0x01, 0x00, 0x02, 0x05, 0x05, 0x00, 0x03, 0x07, 0x01, 0x01
        /*0010*/ 	.byte	0x02, 0x03, 0x00, 0x00, 0x02, 0x06, 0x01, 0x00, 0x04, 0x0b, 0x08, 0x00, 0x09, 0x00, 0x00, 0x00
        /*0020*/ 	.byte	0x00, 0x00, 0x00, 0x00


//--------------------- .nv.info._Z12process_haloPiS_i --------------------------
	.section	.nv.info._Z12process_haloPiS_i,"",@"SHT_CUDA_INFO"
	.sectionflags	@""
	.align	4


	//----- nvinfo : EIATTR_CUDA_API_VERSION
	.align		4
        /*0000*/ 	.byte	0x04, 0x37
        /*0002*/ 	.short	(.L_13 - .L_12)
.L_12:
        /*0004*/ 	.word	0x00000082


	//----- nvinfo : EIATTR_KPARAM_INFO
	.align		4
.L_13:
        /*0008*/ 	.byte	0x04, 0x17
        /*000a*/ 	.short	(.L_15 - .L_14)
.L_14:
        /*000c*/ 	.word	0x00000000
        /*0010*/ 	.short	0x0002
        /*0012*/ 	.short	0x0010
        /*0014*/ 	.byte	0x00, 0xf0, 0x11, 0x00


	//----- nvinfo : EIATTR_KPARAM_INFO
	.align		4
.L_15:
        /*0018*/ 	.byte	0x04, 0x17
        /*001a*/ 	.short	(.L_17 - .L_16)
.L_16:
        /*001c*/ 	.word	0x00000000
        /*0020*/ 	.short	0x0001
        /*0022*/ 	.short	0x0008
        /*0024*/ 	.byte	0x00, 0xf5, 0x21, 0x00


	//----- nvinfo : EIATTR_KPARAM_INFO
	.align		4
.L_17:
        /*0028*/ 	.byte	0x04, 0x17
        /*002a*/ 	.short	(.L_19 - .L_18)
.L_18:
        /*002c*/ 	.word	0x00000000
        /*0030*/ 	.short	0x0000
        /*0032*/ 	.short	0x0000
        /*0034*/ 	.byte	0x00, 0xf5, 0x21, 0x00


	//----- nvinfo : EIATTR_SPARSE_MMA_MASK
	.align		4
.L_19:
        /*0038*/ 	.byte	0x03, 0x50
        /*003a*/ 	.short	0x0000


	//----- nvinfo : EIATTR_MAXREG_COUNT
	.align		4
        /*003c*/ 	.byte	0x03, 0x1b
        /*003e*/ 	.short	0x00ff


	//----- nvinfo : EIATTR_NUM_BARRIERS
	.align		4
        /*0040*/ 	.byte	0x02, 0x4c
        /*0042*/ 	.byte	0x01
	.zero		1


	//----- nvinfo : EIATTR_MERCURY_ISA_VERSION
	.align		4
        /*0044*/ 	.byte	0x03, 0x5f
        /*0046*/ 	.short	0x0101


	//----- nvinfo : EIATTR_VRC_CTA_INIT_COUNT
	.align		4
        /*0048*/ 	.byte	0x02, 0x4a
	.zero		1
	.zero		1


	//----- nvinfo : EIATTR_EXIT_INSTR_OFFSETS
	.align		4
        /*004c*/ 	.byte	0x04, 0x1c
        /*004e*/ 	.short	(.L_21 - .L_20)


	//   ....[0]....
.L_20:
        /*0050*/ 	.word	0x000005d0


	//----- nvinfo : EIATTR_CRS_STACK_SIZE
	.align		4
.L_21:
        /*0054*/ 	.byte	0x04, 0x1e
        /*0056*/ 	.short	(.L_23 - .L_22)
.L_22:
        /*0058*/ 	.word	0x00000000


	//----- nvinfo : EIATTR_CBANK_PARAM_SIZE
	.align		4
.L_23:
        /*005c*/ 	.byte	0x03, 0x19
        /*005e*/ 	.short	0x0014


	//----- nvinfo : EIATTR_PARAM_CBANK
	.align		4
        /*0060*/ 	.byte	0x04, 0x0a
        /*0062*/ 	.short	(.L_25 - .L_24)
	.align		4
.L_24:
        /*0064*/ 	.word	index@(.nv.constant0._Z12process_haloPiS_i)
        /*0068*/ 	.short	0x0380
        /*006a*/ 	.short	0x0014


	//----- nvinfo : EIATTR_SW_WAR
	.align		4
.L_25:
        /*006c*/ 	.byte	0x04, 0x36
        /*006e*/ 	.short	(.L_27 - .L_26)
.L_26:
        /*0070*/ 	.word	0x00000008
.L_27:


//--------------------- .nv.info._Z12process_corePiS_i --------------------------
	.section	.nv.info._Z12process_corePiS_i,"",@"SHT_CUDA_INFO"
	.sectionflags	@""
	.align	4


	//----- nvinfo : EIATTR_CUDA_API_VERSION
	.align		4
        /*0000*/ 	.byte	0x04, 0x37
        /*0002*/ 	.short	(.L_29 - .L_28)
.L_28:
        /*0004*/ 	.word	0x00000082


	//----- nvinfo : EIATTR_KPARAM_INFO
	.align		4
.L_29:
        /*0008*/ 	.byte	0x04, 0x17
        /*000a*/ 	.short	(.L_31 - .L_30)
.L_30:
        /*000c*/ 	.word	0x00000000
        /*0010*/ 	.short	0x0002
        /*0012*/ 	.short	0x0010
        /*0014*/ 	.byte	0x00, 0xf0, 0x11, 0x00


	//----- nvinfo : EIATTR_KPARAM_INFO
	.align		4
.L_31:
        /*0018*/ 	.byte	0x04, 0x17
        /*001a*/ 	.short	(.L_33 - .L_32)
.L_32:
        /*001c*/ 	.word	0x00000000
        /*0020*/ 	.short	0x0001
        /*0022*/ 	.short	0x0008
        /*0024*/ 	.byte	0x00, 0xf5, 0x21, 0x00


	//----- nvinfo : EIATTR_KPARAM_INFO
	.align		4
.L_33:
        /*0028*/ 	.byte	0x04, 0x17
        /*002a*/ 	.short	(.L_35 - .L_34)
.L_34:
        /*002c*/ 	.word	0x00000000
        /*0030*/ 	.short	0x0000
        /*0032*/ 	.short	0x0000
        /*0034*/ 	.byte	0x00, 0xf5, 0x21, 0x00


	//----- nvinfo : EIATTR_SPARSE_MMA_MASK
	.align		4
.L_35:
        /*0038*/ 	.byte	0x03, 0x50
        /*003a*/ 	.short	0x0000


	//----- nvinfo : EIATTR_MAXREG_COUNT
	.align		4
        /*003c*/ 	.byte	0x03, 0x1b
        /*003e*/ 	.short	0x00ff


	//----- nvinfo : EIATTR_NUM_BARRIERS
	.align		4
        /*0040*/ 	.byte	0x02, 0x4c
        /*0042*/ 	.byte	0x01
	.zero		1


	//----- nvinfo : EIATTR_MERCURY_ISA_VERSION
	.align		4
        /*0044*/ 	.byte	0x03, 0x5f
        /*0046*/ 	.short	0x0101


	//----- nvinfo : EIATTR_INT_WARP_WIDE_INSTR_OFFSETS
	.align		4
        /*0048*/ 	.byte	0x04, 0x31
        /*004a*/ 	.short	(.L_37 - .L_36)


	//   ....[0]....
.L_36:
        /*004c*/ 	.word	0x00000490


	//----- nvinfo : EIATTR_VRC_CTA_INIT_COUNT
	.align		4
.L_37:
        /*0050*/ 	.byte	0x02, 0x4a
	.zero		1
	.zero		1


	//----- nvinfo : EIATTR_EXIT_INSTR_OFFSETS
	.align		4
        /*0054*/ 	.byte	0x04, 0x1c
        /*0056*/ 	.short	(.L_39 - .L_38)


	//   ....[0]....
.L_38:
        /*0058*/ 	.word	0x00000530


	//   ....[1]....
        /*005c*/ 	.word	0x00000550


	//----- nvinfo : EIATTR_CRS_STACK_SIZE
	.align		4
.L_39:
        /*0060*/ 	.byte	0x04, 0x1e
        /*0062*/ 	.short	(.L_41 - .L_40)
.L_40:
        /*0064*/ 	.word	0x00000000


	//----- nvinfo : EIATTR_CBANK_PARAM_SIZE
	.align		4
.L_41:
        /*0068*/ 	.byte	0x03, 0x19
        /*006a*/ 	.short	0x0014


	//----- nvinfo : EIATTR_PARAM_CBANK
	.align		4
        /*006c*/ 	.byte	0x04, 0x0a
        /*006e*/ 	.short	(.L_43 - .L_42)
	.align		4
.L_42:
        /*0070*/ 	.word	index@(.nv.constant0._Z12process_corePiS_i)
        /*0074*/ 	.short	0x0380
        /*0076*/ 	.short	0x0014


	//----- nvinfo : EIATTR_SW_WAR
	.align		4
.L_43:
        /*0078*/ 	.byte	0x04, 0x36
        /*007a*/ 	.short	(.L_45 - .L_44)
.L_44:
        /*007c*/ 	.word	0x00000008
.L_45:


//--------------------- .nv.callgraph             --------------------------
	.section	.nv.callgraph,"",@"SHT_CUDA_CALLGRAPH"
	.align	4
	.sectionentsize	8
	.align		4
        /*0000*/ 	.word	0x00000000
	.align		4
        /*0004*/ 	.word	0xffffffff
	.align		4
        /*0008*/ 	.word	0x00000000
	.align		4
        /*000c*/ 	.word	0xfffffffe
	.align		4
        /*0010*/ 	.word	0x00000000
	.align		4
        /*0014*/ 	.word	0xfffffffd
	.align		4
        /*0018*/ 	.word	0x00000000
	.align		4
        /*001c*/ 	.word	0xfffffffc


//--------------------- .text._Z12process_haloPiS_i --------------------------
	.section	.text._Z12process_haloPiS_i,"ax",@progbits
	.align	128
        .global         _Z12process_haloPiS_i
        .type           _Z12process_haloPiS_i,@function
        .size           _Z12process_haloPiS_i,(.L_x_20 - _Z12process_haloPiS_i)
        .other          _Z12process_haloPiS_i,@"STO_CUDA_ENTRY STV_DEFAULT"
_Z12process_haloPiS_i:
.text._Z12process_haloPiS_i:
[----:B------:R-:W-:Y:S01]  /*0000*/  LDC R1, c[0x0][0x37c] ;  /* 0x0000df00ff017b82 */ /* 0x000fe20000000800 */
[----:B------:R-:W0:Y:S07]  /*0010*/  S2R R0, SR_TID.Y ;  /* 0x0000000000007919 */ /* 0x000e2e0000002200 */
[----:B------:R-:W1:Y:S01]  /*0020*/  LDC R9, c[0x0][0x360] ;  /* 0x0000d800ff097b82 */ /* 0x000e620000000800 */
[----:B------:R-:W2:Y:S01]  /*0030*/  LDCU.64 UR6, c[0x0][0x358] ;  /* 0x00006b00ff0677ac */ /* 0x000ea20008000a00 */
[----:B------:R-:W1:Y:S06]  /*0040*/  S2R R4, SR_TID.X ;  /* 0x0000000000047919 */ /* 0x000e6c0000002100 */
[----:B------:R-:W0:Y:S08]  /*0050*/  S2UR UR5, SR_CTAID.Y ;  /* 0x00000000000579c3 */ /* 0x000e300000002600 */
[----:B------:R-:W0:Y:S08]  /*0060*/  LDC R7, c[0x0][0x364] ;  /* 0x0000d900ff077b82 */ /* 0x000e300000000800 */
[----:B------:R-:W3:Y:S08]  /*0070*/  LDC R15, c[0x0][0x390] ;  /* 0x0000e400ff0f7b82 */ /* 0x000ef00000000800 */
[----:B------:R-:W1:Y:S01]  /*0080*/  S2UR UR4, SR_CTAID.X ;  /* 0x00000000000479c3 */ /* 0x000e620000002500 */
[----:B0-----:R-:W-:-:S07]  /*0090*/  IMAD R6, R7, UR5, R0 ;  /* 0x0000000507067c24 */ /* 0x001fce000f8e0200 */
[----:B------:R-:W0:Y:S01]  /*00a0*/  LDC.64 R2, c[0x0][0x380] ;  /* 0x0000e000ff027b82 */ /* 0x000e220000000a00 */
[----:B------:R-:W-:Y:S01]  /*00b0*/  VIADD R7, R7, 0xffffffff ;  /* 0xffffffff07077836 */ /* 0x000fe20000000000 */
[----:B------:R-:W-:Y:S01]  /*00c0*/  ISETP.NE.AND P1, PT, R6, RZ, PT ;  /* 0x000000ff0600720c */ /* 0x000fe20003f25270 */
[----:B---3--:R-:W-:-:S03]  /*00d0*/  VIADD R8, R15, 0xffffffff ;  /* 0xffffffff0f087836 */ /* 0x008fc60000000000 */
[----:B------:R-:W-:Y:S01]  /*00e0*/  ISETP.EQ.AND P1, PT, R0, RZ, P1 ;  /* 0x000000ff0000720c */ /* 0x000fe20000f22270 */
[C---:B------:R-:W-:Y:S01]  /*00f0*/  IMAD R12, R6.reuse, R15, RZ ;  /* 0x0000000f060c7224 */ /* 0x040fe200078e02ff */
[----:B------:R-:W-:Y:S01]  /*0100*/  ISETP.GE.AND P0, PT, R6, R8, PT ;  /* 0x000000080600720c */ /* 0x000fe20003f06270 */
[----:B-1----:R-:W-:-:S03]  /*0110*/  IMAD R5, R9, UR4, R4 ;  /* 0x0000000409057c24 */ /* 0x002fc6000f8e0204 */
[----:B------:R-:W-:Y:S01]  /*0120*/  ISETP.EQ.AND P0, PT, R0, R7, !P0 ;  /* 0x000000070000720c */ /* 0x000fe20004702270 */
[----:B------:R-:W1:Y:S01]  /*0130*/  LDCU.64 UR4, c[0x0][0x380] ;  /* 0x00007000ff0477ac */ /* 0x000e620008000a00 */
[----:B------:R-:W-:Y:S01]  /*0140*/  VIADD R7, R9, 0xffffffff ;  /* 0xffffffff09077836 */ /* 0x000fe20000000000 */
[C---:B------:R-:W-:Y:S02]  /*0150*/  ISETP.GE.AND P2, PT, R5.reuse, R8, PT ;  /* 0x000000080500720c */ /* 0x040fe40003f46270 */
[C---:B------:R-:W-:Y:S02]  /*0160*/  ISETP.GT.AND P3, PT, R5.reuse, RZ, PT ;  /* 0x000000ff0500720c */ /* 0x040fe40003f64270 */
[----:B------:R-:W-:Y:S02]  /*0170*/  ISETP.EQ.AND P2, PT, R4, R7, !P2 ;  /* 0x000000070400720c */ /* 0x000fe40005742270 */
[----:B------:R-:W-:Y:S02]  /*0180*/  SHF.R.S32.HI R7, RZ, 0x1f, R5 ;  /* 0x0000001fff077819 */ /* 0x000fe40000011405 */
[----:B------:R-:W-:-:S02]  /*0190*/  IADD3 R13, P4, PT, R5, R12, RZ ;  /* 0x0000000c050d7210 */ /* 0x000fc40007f9e0ff */
[----:B------:R-:W-:Y:S01]  /*01a0*/  @P0 IMAD R8, R6, R15, R15 ;  /* 0x0000000f06080224 */ /* 0x000fe200078e020f */
[----:B------:R-:W-:Y:S01]  /*01b0*/  ISETP.EQ.AND P3, PT, R4, RZ, P3 ;  /* 0x000000ff0400720c */ /* 0x000fe20001f62270 */
[----:B------:R-:W-:Y:S01]  /*01c0*/  @P1 VIADD R6, R6, 0xffffffff ;  /* 0xffffffff06061836 */ /* 0x000fe20000000000 */
[----:B------:R-:W-:Y:S01]  /*01d0*/  LEA.HI.X.SX32 R14, R12, R7, 0x1, P4 ;  /* 0x000000070c0e7211 */ /* 0x000fe200020f0eff */
[----:B------:R-:W-:Y:S02]  /*01e0*/  @P0 IMAD.IADD R11, R5, 0x1, R8 ;  /* 0x00000001050b0824 */ /* 0x000fe400078e0208 */
[----:B------:R-:W-:Y:S01]  /*01f0*/  @P1 IMAD R9, R6, R15, R5 ;  /* 0x0000000f06091224 */ /* 0x000fe200078e0205 */
[----:B-1----:R-:W-:Y:S01]  /*0200*/  LEA R6, P4, R13, UR4, 0x2 ;  /* 0x000000040d067c11 */ /* 0x002fe2000f8810ff */
[----:B0-----:R-:W-:-:S03]  /*0210*/  @P0 IMAD.WIDE R10, R11, 0x4, R2 ;  /* 0x000000040b0a0825 */ /* 0x001fc600078e0202 */
[----:B------:R-:W-:Y:S01]  /*0220*/  LEA.HI.X R7, R13, UR5, R14, 0x2, P4 ;  /* 0x000000050d077c11 */ /* 0x000fe2000a0f140e */
[----:B------:R-:W-:Y:S02]  /*0230*/  @P1 IMAD.WIDE R8, R9, 0x4, R2 ;  /* 0x0000000409081825 */ /* 0x000fe400078e0202 */
[----:B--2---:R-:W2:Y:S04]  /*0240*/  @P0 LDG.E R11, desc[UR6][R10.64] ;  /* 0x000000060a0b0981 */ /* 0x004ea8000c1e1900 */
[----:B------:R-:W3:Y:S04]  /*0250*/  @P1 LDG.E R9, desc[UR6][R8.64] ;  /* 0x0000000608091981 */ /* 0x000ee8000c1e1900 */
[----:B------:R-:W4:Y:S04]  /*0260*/  @P3 LDG.E R13, desc[UR6][R6.64+-0x4] ;  /* 0xfffffc06060d3981 */ /* 0x000f28000c1e1900 */
[----:B------:R-:W5:Y:S01]  /*0270*/  @P2 LDG.E R15, desc[UR6][R6.64+0x4] ;  /* 0x00000406060f2981 */ /* 0x000f62000c1e1900 */
[----:B------:R-:W0:Y:S01]  /*0280*/  S2UR UR5, SR_CgaCtaId ;  /* 0x00000000000579c3 */ /* 0x000e220000008800 */
[----:B------:R-:W-:Y:S01]  /*0290*/  UMOV UR4, 0x400 ;  /* 0x0000040000047882 */ /* 0x000fe20000000000 */
[----:B------:R-:W-:Y:S01]  /*02a0*/  IMAD.IADD R5, R5, 0x1, R12 ;  /* 0x0000000105057824 */ /* 0x000fe200078e020c */
[----:B------:R-:W-:Y:S03]  /*02b0*/  BSSY.RECONVERGENT B0, `(.L_x_0) ;  /* 0x0000012000007945 */ /* 0x000fe60003800200 */
[----:B------:R-:W-:Y:S01]  /*02c0*/  IMAD.WIDE R2, R5, 0x4, R2 ;  /* 0x0000000405027825 */ /* 0x000fe200078e0202 */
[----:B0-----:R-:W-:-:S06]  /*02d0*/  ULEA UR4, UR5, UR4, 0x18 ;  /* 0x0000000405047291 */ /* 0x001fcc000f8ec0ff */
[----:B------:R-:W-:Y:S02]  /*02e0*/  LEA R4, R4, UR4, 0x2 ;  /* 0x0000000404047c11 */ /* 0x000fe4000f8e10ff */
[----:B------:R-:W-:-:S03]  /*02f0*/  LEA R0, R0, UR4, 0x2 ;  /* 0x0000000400007c11 */ /* 0x000fc6000f8e10ff */
[----:B--2---:R0:W-:Y:S04]  /*0300*/  @P0 STS [R4+0x80], R11 ;  /* 0x0000800b04000388 */ /* 0x0041e80000000800 */
[----:B---3--:R0:W-:Y:S04]  /*0310*/  @P1 STS [R4], R9 ;  /* 0x0000000904001388 */ /* 0x0081e80000000800 */
[----:B----4-:R0:W-:Y:S04]  /*0320*/  @P3 STS [R0+0x100], R13 ;  /* 0x0001000d00003388 */ /* 0x0101e80000000800 */
[----:B-----5:R0:W-:Y:S01]  /*0330*/  @P2 STS [R0+0x180], R15 ;  /* 0x0001800f00002388 */ /* 0x0201e20000000800 */
[----:B------:R-:W-:Y:S06]  /*0340*/  BAR.SYNC.DEFER_BLOCKING 0x0 ;  /* 0x0000000000007b1d */ /* 0x000fec0000010000 */
[----:B------:R-:W-:Y:S05]  /*0350*/  @!P3 BRA `(.L_x_1) ;  /* 0x00000000001cb947 */ /* 0x000fea0003800000 */
[----:B------:R-:W1:Y:S02]  /*0360*/  LDS R5, [R0+0x100] ;  /* 0x0001000000057984 */ /* 0x000e640000000800 */
[----:B-1----:R-:W-:-:S13]  /*0370*/  ISETP.NE.AND P3, PT, R5, 0x2, PT ;  /* 0x000000020500780c */ /* 0x002fda0003f65270 */
[----:B------:R-:W-:Y:S05]  /*0380*/  @P3 BRA `(.L_x_1) ;  /* 0x0000000000103947 */ /* 0x000fea0003800000 */
[----:B------:R-:W2:Y:S02]  /*0390*/  LDG.E R5, desc[UR6][R2.64] ;  /* 0x0000000602057981 */ /* 0x000ea4000c1e1900 */
[----:B--2---:R-:W-:-:S13]  /*03a0*/  ISETP.NE.AND P3, PT, R5, 0x1, PT ;  /* 0x000000010500780c */ /* 0x004fda0003f65270 */
[----:B------:R-:W-:-:S05]  /*03b0*/  @!P3 IMAD.MOV.U32 R5, RZ, RZ, 0x3 ;  /* 0x00000003ff05b424 */ /* 0x000fca00078e00ff */
[----:B------:R1:W-:Y:S02]  /*03c0*/  @!P3 STG.E desc[UR6][R2.64], R5 ;  /* 0x000000050200b986 */ /* 0x0003e4000c101906 */
.L_x_1:
[----:B------:R-:W-:Y:S05]  /*03d0*/  BSYNC.RECONVERGENT B0 ;  /* 0x0000000000007941 */ /* 0x000fea0003800200 */
.L_x_0:
[----:B------:R-:W-:Y:S04]  /*03e0*/  BSSY.RECONVERGENT B0, `(.L_x_2) ;  /* 0x0000009000007945 */ /* 0x000fe80003800200 */
[----:B------:R-:W-:Y:S05]  /*03f0*/  @!P2 BRA `(.L_x_3) ;  /* 0x00000000001ca947 */ /* 0x000fea0003800000 */
[----:B0-----:R-:W0:Y:S02]  /*0400*/  LDS R0, [R0+0x180] ;  /* 0x0001800000007984 */ /* 0x001e240000000800 */
[----:B0-----:R-:W-:-:S13]  /*0410*/  ISETP.NE.AND P2, PT, R0, 0x2, PT ;  /* 0x000000020000780c */ /* 0x001fda0003f45270 */
[----:B------:R-:W-:Y:S05]  /*0420*/  @P2 BRA `(.L_x_3) ;  /* 0x0000000000102947 */ /* 0x000fea0003800000 */
[----:B------:R-:W2:Y:S02]  /*0430*/  LDG.E R0, desc[UR6][R2.64] ;  /* 0x0000000602007981 */ /* 0x000ea4000c1e1900 */
[----:B--2---:R-:W-:-:S13]  /*0440*/  ISETP.NE.AND P2, PT, R0, 0x1, PT ;  /* 0x000000010000780c */ /* 0x004fda0003f45270 */
[----:B-1----:R-:W-:-:S05]  /*0450*/  @!P2 IMAD.MOV.U32 R5, RZ, RZ, 0x3 ;  /* 0x00000003ff05a424 */ /* 0x002fca00078e00ff */
[----:B------:R2:W-:Y:S02]  /*0460*/  @!P2 STG.E desc[UR6][R2.64], R5 ;  /* 0x000000050200a986 */ /* 0x0005e4000c101906 */
.L_x_3:
[----:B------:R-:W-:Y:S05]  /*0470*/  BSYNC.RECONVERGENT B0 ;  /* 0x0000000000007941 */ /* 0x000fea0003800200 */
.L_x_2:
[----:B------:R-:W-:Y:S04]  /*0480*/  BSSY.RECONVERGENT B0, `(.L_x_4) ;  /* 0x0000009000007945 */ /* 0x000fe80003800200 */
[----:B------:R-:W-:Y:S05]  /*0490*/  @!P1 BRA `(.L_x_5) ;  /* 0x00000000001c9947 */ /* 0x000fea0003800000 */
[----:B0-----:R-:W0:Y:S02]  /*04a0*/  LDS R0, [R4] ;  /* 0x0000000004007984 */ /* 0x001e240000000800 */
[----:B0-----:R-:W-:-:S13]  /*04b0*/  ISETP.NE.AND P1, PT, R0, 0x2, PT ;  /* 0x000000020000780c */ /* 0x001fda0003f25270 */
[----:B------:R-:W-:Y:S05]  /*04c0*/  @P1 BRA `(.L_x_5) ;  /* 0x0000000000101947 */ /* 0x000fea0003800000 */
[----:B------:R-:W3:Y:S02]  /*04d0*/  LDG.E R0, desc[UR6][R2.64] ;  /* 0x0000000602007981 */ /* 0x000ee4000c1e1900 */
[----:B---3--:R-:W-:-:S13]  /*04e0*/  ISETP.NE.AND P1, PT, R0, 0x1, PT ;  /* 0x000000010000780c */ /* 0x008fda0003f25270 */
[----:B-12---:R-:W-:-:S05]  /*04f0*/  @!P1 IMAD.MOV.U32 R5, RZ, RZ, 0x3 ;  /* 0x00000003ff059424 */ /* 0x006fca00078e00ff */
[----:B------:R3:W-:Y:S02]  /*0500*/  @!P1 STG.E desc[UR6][R2.64], R5 ;  /* 0x0000000502009986 */ /* 0x0007e4000c101906 */
.L_x_5:
[----:B------:R-:W-:Y:S05]  /*0510*/  BSYNC.RECONVERGENT B0 ;  /* 0x0000000000007941 */ /* 0x000fea0003800200 */
.L_x_4:
[----:B------:R-:W-:Y:S04]  /*0520*/  BSSY.RECONVERGENT B0, `(.L_x_6) ;  /* 0x0000009000007945 */ /* 0x000fe80003800200 */
[----:B------:R-:W-:Y:S05]  /*0530*/  @!P0 BRA `(.L_x_7) ;  /* 0x00000000001c8947 */ /* 0x000fea0003800000 */
[----:B0-----:R-:W0:Y:S02]  /*0540*/  LDS R4, [R4+0x80] ;  /* 0x0000800004047984 */ /* 0x001e240000000800 */
[----:B0-----:R-:W-:-:S13]  /*0550*/  ISETP.NE.AND P0, PT, R4, 0x2, PT ;  /* 0x000000020400780c */ /* 0x001fda0003f05270 */
[----:B------:R-:W-:Y:S05]  /*0560*/  @P0 BRA `(.L_x_7) ;  /* 0x0000000000100947 */ /* 0x000fea0003800000 */
[----:B------:R-:W4:Y:S02]  /*0570*/  LDG.E R0, desc[UR6][R2.64] ;  /* 0x0000000602007981 */ /* 0x000f24000c1e1900 */
[----:B----4-:R-:W-:-:S13]  /*0580*/  ISETP.NE.AND P0, PT, R0, 0x1, PT ;  /* 0x000000010000780c */ /* 0x010fda0003f05270 */
[----:B-123--:R-:W-:-:S05]  /*0590*/  @!P0 IMAD.MOV.U32 R5, RZ, RZ, 0x3 ;  /* 0x00000003ff058424 */ /* 0x00efca00078e00ff */
[----:B------:R4:W-:Y:S02]  /*05a0*/  @!P0 STG.E desc[UR6][R2.64], R5 ;  /* 0x0000000502008986 */ /* 0x0009e4000c101906 */
.L_x_7:
[----:B------:R-:W-:Y:S05]  /*05b0*/  BSYNC.RECONVERGENT B0 ;  /* 0x0000000000007941 */ /* 0x000fea0003800200 */
.L_x_6:
[----:B------:R-:W-:Y:S06]  /*05c0*/  BAR.SYNC.DEFER_BLOCKING 0x0 ;  /* 0x0000000000007b1d */ /* 0x000fec0000010000 */
[----:B------:R-:W-:Y:S05]  /*05d0*/  EXIT ;  /* 0x000000000000794d */ /* 0x000fea0003800000 */
.L_x_8:
[----:B------:R-:W-:-:S00]  /*05e0*/  BRA `(.L_x_8) ;  /* 0xfffffffc00fc7947 */ /* 0x000fc0000383ffff */
[----:B------:R-:W-:-:S00]  /*05f0*/  NOP ;  /* 0x0000000000007918 */ /* 0x000fc00000000000 */
        /* <DEDUP_REMOVED lines=8> */
.L_x_20:


//--------------------- .text._Z12process_corePiS_i --------------------------
	.section	.text._Z12process_corePiS_i,"ax",@progbits
	.align	128
        .global         _Z12process_corePiS_i
        .type           _Z12process_corePiS_i,@function
        .size           _Z12process_corePiS_i,(.L_x_21 - _Z12process_corePiS_i)
        .other          _Z12process_corePiS_i,@"STO_CUDA_ENTRY STV_DEFAULT"
_Z12process_corePiS_i:
.text._Z12process_corePiS_i:
[----:B------:R-:W-:Y:S01]  /*0000*/  LDC R1, c[0x0][0x37c] ;  /* 0x0000df00ff017b82 */ /* 0x000fe20000000800 */
[----:B------:R-:W0:Y:S07]  /*0010*/  S2R R7, SR_TID.X ;  /* 0x0000000000077919 */ /* 0x000e2e0000002100 */
[----:B------:R-:W0:Y:S01]  /*0020*/  LDC R0, c[0x0][0x360] ;  /* 0x0000d800ff007b82 */ /* 0x000e220000000800 */
[----:B------:R-:W1:Y:S01]  /*0030*/  LDCU UR8, c[0x0][0x390] ;  /* 0x00007200ff0877ac */ /* 0x000e620008000800 */
[----:B------:R-:W2:Y:S01]  /*0040*/  S2R R6, SR_TID.Y ;  /* 0x0000000000067919 */ /* 0x000ea20000002200 */
[----:B------:R-:W3:Y:S05]  /*0050*/  LDCU.64 UR6, c[0x0][0x358] ;  /* 0x00006b00ff0677ac */ /* 0x000eea0008000a00 */
[----:B------:R-:W0:Y:S08]  /*0060*/  S2UR UR4, SR_CTAID.X ;  /* 0x00000000000479c3 */ /* 0x000e300000002500 */
[----:B------:R-:W2:Y:S08]  /*0070*/  S2UR UR5, SR_CTAID.Y ;  /* 0x00000000000579c3 */ /* 0x000eb00000002600 */
[----:B------:R-:W2:Y:S08]  /*0080*/  LDC R5, c[0x0][0x364] ;  /* 0x0000d900ff057b82 */ /* 0x000eb00000000800 */
[----:B------:R-:W4:Y:S01]  /*0090*/  LDC.64 R2, c[0x0][0x380] ;  /* 0x0000e000ff027b82 */ /* 0x000f220000000a00 */
[----:B0-----:R-:W-:-:S02]  /*00a0*/  IMAD R0, R0, UR4, R7 ;  /* 0x0000000400007c24 */ /* 0x001fc4000f8e0207 */
[----:B--2---:R-:W-:-:S05]  /*00b0*/  IMAD R5, R5, UR5, R6 ;  /* 0x0000000505057c24 */ /* 0x004fca000f8e0206 */
[----:B------:R-:W-:Y:S01]  /*00c0*/  VIMNMX R8, PT, PT, R0, R5, !PT ;  /* 0x0000000500087248 */ /* 0x000fe20007fe0100 */
[----:B-1----:R-:W-:-:S03]  /*00d0*/  IMAD R5, R5, UR8, R0 ;  /* 0x0000000805057c24 */ /* 0x002fc6000f8e0200 */
[----:B------:R-:W-:Y:S01]  /*00e0*/  ISETP.GE.AND P0, PT, R8, UR8, PT ;  /* 0x0000000808007c0c */ /* 0x000fe2000bf06270 */
[----:B----4-:R-:W-:-:S12]  /*00f0*/  IMAD.WIDE R2, R5, 0x4, R2 ;  /* 0x0000000405027825 */ /* 0x010fd800078e0202 */
[----:B---3--:R-:W2:Y:S01]  /*0100*/  @!P0 LDG.E R5, desc[UR6][R2.64] ;  /* 0x0000000602058981 */ /* 0x008ea2000c1e1900 */
[----:B------:R-:W0:Y:S01]  /*0110*/  S2UR UR5, SR_CgaCtaId ;  /* 0x00000000000579c3 */ /* 0x000e220000008800 */
[----:B------:R-:W-:Y:S01]  /*0120*/  UMOV UR4, 0x400 ;  /* 0x0000040000047882 */ /* 0x000fe20000000000 */
[----:B------:R-:W-:Y:S01]  /*0130*/  IMAD R0, R6, 0x22, R7 ;  /* 0x0000002206007824 */ /* 0x000fe200078e0207 */
[----:B------:R-:W-:Y:S01]  /*0140*/  ISETP.GE.AND P3, PT, R8, UR8, PT ;  /* 0x0000000808007c0c */ /* 0x000fe2000bf66270 */
[----:B------:R-:W-:Y:S01]  /*0150*/  BSSY.RECONVERGENT B0, `(.L_x_9) ;  /* 0x000002c000007945 */ /* 0x000fe20003800200 */
[----:B0-----:R-:W-:-:S06]  /*0160*/  ULEA UR4, UR5, UR4, 0x18 ;  /* 0x0000000405047291 */ /* 0x001fcc000f8ec0ff */
[----:B------:R-:W-:-:S05]  /*0170*/  LEA R0, R0, UR4, 0x2 ;  /* 0x0000000400007c11 */ /* 0x000fca000f8e10ff */
[----:B--2---:R-:W-:Y:S04]  /*0180*/  @!P0 STS [R0+0x8c], R5 ;  /* 0x00008c0500008388 */ /* 0x004fe80000000800 */
[----:B------:R-:W-:Y:S01]  /*0190*/  @P0 STS [R0+0x8c], RZ ;  /* 0x00008cff00000388 */ /* 0x000fe20000000800 */
[----:B------:R-:W-:Y:S06]  /*01a0*/  BAR.SYNC.DEFER_BLOCKING 0x0 ;  /* 0x0000000000007b1d */ /* 0x000fec0000010000 */
[----:B------:R-:W0:Y:S02]  /*01b0*/  LDS R4, [R0+0x8c] ;  /* 0x00008c0000047984 */ /* 0x000e240000000800 */
[----:B0-----:R-:W-:-:S13]  /*01c0*/  ISETP.NE.AND P0, PT, R4, 0x2, PT ;  /* 0x000000020400780c */ /* 0x001fda0003f05270 */
[----:B------:R-:W-:Y:S05]  /*01d0*/  @P0 BRA `(.L_x_10) ;  /* 0x00000000008c0947 */ /* 0x000fea0003800000 */
[----:B------:R-:W-:Y:S01]  /*01e0*/  VIADD R4, R7, 0xffffffff ;  /* 0xffffffff07047836 */ /* 0x000fe20000000000 */
[C---:B------:R-:W-:Y:S01]  /*01f0*/  VIADDMNMX.U32 R5, R6.reuse, 0xffffffff, R7, !PT ;  /* 0xffffffff06057846 */ /* 0x040fe20007800007 */
[----:B------:R-:W-:Y:S01]  /*0200*/  BSSY.RECONVERGENT B1, `(.L_x_11) ;  /* 0x000000d000017945 */ /* 0x000fe20003800200 */
[----:B------:R-:W-:Y:S02]  /*0210*/  ISETP.GT.U32.AND P0, PT, R6, 0x1f, PT ;  /* 0x0000001f0600780c */ /* 0x000fe40003f04070 */
[----:B------:R-:W-:Y:S02]  /*0220*/  LOP3.LUT R4, R4, R6, RZ, 0xfc, !PT ;  /* 0x0000000604047212 */ /* 0x000fe400078efcff */
[----:B------:R-:W-:Y:S02]  /*0230*/  ISETP.GT.U32.AND P1, PT, R6, 0x1e, PT ;  /* 0x0000001e0600780c */ /* 0x000fe40003f24070 */
[----:B------:R-:W-:Y:S02]  /*0240*/  ISETP.GT.U32.AND P4, PT, R4, 0x1f, PT ;  /* 0x0000001f0400780c */ /* 0x000fe40003f84070 */
[----:B------:R-:W-:-:S02]  /*0250*/  ISETP.GT.U32.AND P2, PT, R5, 0x1f, PT ;  /* 0x0000001f0500780c */ /* 0x000fc40003f44070 */
[C---:B------:R-:W-:Y:S02]  /*0260*/  ISETP.GT.U32.OR P0, PT, R7.reuse, 0x1e, P0 ;  /* 0x0000001e0700780c */ /* 0x040fe40000704470 */
[----:B------:R-:W-:-:S07]  /*0270*/  ISETP.GT.U32.OR P1, PT, R7, 0x1f, P1 ;  /* 0x0000001f0700780c */ /* 0x000fce0000f24470 */
[----:B------:R-:W-:Y:S06]  /*0280*/  @P4 BRA `(.L_x_12) ;  /* 0x0000000000104947 */ /* 0x000fec0003800000 */
[----:B------:R-:W0:Y:S02]  /*0290*/  LDS R4, [R0+0x88] ;  /* 0x0000880000047984 */ /* 0x000e240000000800 */
[----:B0-----:R-:W-:-:S13]  /*02a0*/  ISETP.NE.AND P4, PT, R4, 0x1, PT ;  /* 0x000000010400780c */ /* 0x001fda0003f85270 */
[----:B------:R-:W-:-:S05]  /*02b0*/  @!P4 IMAD.MOV.U32 R5, RZ, RZ, 0x3 ;  /* 0x00000003ff05c424 */ /* 0x000fca00078e00ff */
[----:B------:R0:W-:Y:S02]  /*02c0*/  @!P4 STS [R0+0x88], R5 ;  /* 0x000088050000c388 */ /* 0x0001e40000000800 */
.L_x_12:
[----:B------:R-:W-:Y:S05]  /*02d0*/  BSYNC.RECONVERGENT B1 ;  /* 0x0000000000017941 */ /* 0x000fea0003800200 */
.L_x_11:
[----:B------:R-:W-:Y:S04]  /*02e0*/  BSSY.RECONVERGENT B1, `(.L_x_13) ;  /* 0x0000006000017945 */ /* 0x000fe80003800200 */
[----:B------:R-:W-:Y:S05]  /*02f0*/  @P0 BRA `(.L_x_14) ;  /* 0x0000000000100947 */ /* 0x000fea0003800000 */
[----:B------:R-:W1:Y:S02]  /*0300*/  LDS R4, [R0+0x90] ;  /* 0x0000900000047984 */ /* 0x000e640000000800 */
[----:B-1----:R-:W-:-:S13]  /*0310*/  ISETP.NE.AND P0, PT, R4, 0x1, PT ;  /* 0x000000010400780c */ /* 0x002fda0003f05270 */
[----:B0-----:R-:W-:-:S05]  /*0320*/  @!P0 IMAD.MOV.U32 R5, RZ, RZ, 0x3 ;  /* 0x00000003ff058424 */ /* 0x001fca00078e00ff */
[----:B------:R1:W-:Y:S02]  /*0330*/  @!P0 STS [R0+0x90], R5 ;  /* 0x0000900500008388 */ /* 0x0003e40000000800 */
.L_x_14:
[----:B------:R-:W-:Y:S05]  /*0340*/  BSYNC.RECONVERGENT B1 ;  /* 0x0000000000017941 */ /* 0x000fea0003800200 */
.L_x_13:
[----:B------:R-:W-:Y:S04]  /*0350*/  BSSY.RECONVERGENT B1, `(.L_x_15) ;  /* 0x0000006000017945 */ /* 0x000fe80003800200 */
[----:B------:R-:W-:Y:S05]  /*0360*/  @P2 BRA `(.L_x_16) ;  /* 0x0000000000102947 */ /* 0x000fea0003800000 */
[----:B------:R-:W2:Y:S02]  /*0370*/  LDS R4, [R0+0x4] ;  /* 0x0000040000047984 */ /* 0x000ea40000000800 */
[----:B--2---:R-:W-:-:S13]  /*0380*/  ISETP.NE.AND P0, PT, R4, 0x1, PT ;  /* 0x000000010400780c */ /* 0x004fda0003f05270 */
[----:B01----:R-:W-:-:S05]  /*0390*/  @!P0 IMAD.MOV.U32 R5, RZ, RZ, 0x3 ;  /* 0x00000003ff058424 */ /* 0x003fca00078e00ff */
[----:B------:R2:W-:Y:S02]  /*03a0*/  @!P0 STS [R0+0x4], R5 ;  /* 0x0000040500008388 */ /* 0x0005e40000000800 */
.L_x_16:
[----:B------:R-:W-:Y:S05]  /*03b0*/  BSYNC.RECONVERGENT B1 ;  /* 0x0000000000017941 */ /* 0x000fea0003800200 */
.L_x_15:
[----:B------:R-:W-:Y:S05]  /*03c0*/  @P1 BRA `(.L_x_10) ;  /* 0x0000000000101947 */ /* 0x000fea0003800000 */
[----:B------:R-:W3:Y:S02]  /*03d0*/  LDS R4, [R0+0x114] ;  /* 0x0001140000047984 */ /* 0x000ee40000000800 */
[----:B---3--:R-:W-:-:S13]  /*03e0*/  ISETP.NE.AND P0, PT, R4, 0x1, PT ;  /* 0x000000010400780c */ /* 0x008fda0003f05270 */
[----:B012---:R-:W-:-:S05]  /*03f0*/  @!P0 IMAD.MOV.U32 R5, RZ, RZ, 0x3 ;  /* 0x00000003ff058424 */ /* 0x007fca00078e00ff */
[----:B------:R3:W-:Y:S02]  /*0400*/  @!P0 STS [R0+0x114], R5 ;  /* 0x0001140500008388 */ /* 0x0007e40000000800 */
.L_x_10:
[----:B------:R-:W-:Y:S05]  /*0410*/  BSYNC.RECONVERGENT B0 ;  /* 0x0000000000007941 */ /* 0x000fea0003800200 */
.L_x_9:
[----:B------:R-:W-:Y:S06]  /*0420*/  BAR.SYNC.DEFER_BLOCKING 0x0 ;  /* 0x0000000000007b1d */ /* 0x000fec0000010000 */
[----:B------:R-:W-:Y:S01]  /*0430*/  BSSY.RECONVERGENT B0, `(.L_x_17) ;  /* 0x000000f000007945 */ /* 0x000fe20003800200 */
[----:B------:R-:W4:Y:S02]  /*0440*/  LDS R7, [R0+0x8c] ;  /* 0x00008c0000077984 */ /* 0x000f240000000800 */
[----:B----4-:R-:W-:-:S13]  /*0450*/  ISETP.NE.AND P0, PT, R7, 0x3, PT ;  /* 0x000000030700780c */ /* 0x010fda0003f05270 */
[----:B------:R-:W-:Y:S05]  /*0460*/  @P0 BRA `(.L_x_18) ;  /* 0x00000000002c0947 */ /* 0x000fea0003800000 */
[----:B------:R-:W4:Y:S01]  /*0470*/  S2R R6, SR_LANEID ;  /* 0x0000000000067919 */ /* 0x000f220000000000 */
[----:B0123--:R-:W0:Y:S01]  /*0480*/  LDC.64 R4, c[0x0][0x388] ;  /* 0x0000e200ff047b82 */ /* 0x00fe220000000a00 */
[----:B------:R-:W-:Y:S02]  /*0490*/  VOTEU.ANY UR4, UPT, PT ;  /* 0x0000000000047886 */ /* 0x000fe400038e0100 */
[----:B------:R-:W-:Y:S02]  /*04a0*/  UFLO.U32 UR5, UR4 ;  /* 0x00000004000572bd */ /* 0x000fe400080e0000 */
[----:B------:R-:W-:-:S06]  /*04b0*/  UPOPC UR4, UR4 ;  /* 0x00000004000472bf */ /* 0x000fcc0008000000 */
[----:B------:R-:W-:Y:S01]  /*04c0*/  IMAD R11, RZ, RZ, -UR4 ;  /* 0x80000004ff0b7e24 */ /* 0x000fe2000f8e02ff */
[----:B----4-:R-:W-:-:S13]  /*04d0*/  ISETP.EQ.U32.AND P0, PT, R6, UR5, PT ;  /* 0x0000000506007c0c */ /* 0x010fda000bf02070 */
[----:B0-----:R4:W-:Y:S01]  /*04e0*/  @P0 REDG.E.ADD.STRONG.GPU desc[UR6][R4.64], R11 ;  /* 0x0000000b0400098e */ /* 0x0019e2000c12e106 */
[----:B------:R-:W-:Y:S02]  /*04f0*/  IMAD.MOV.U32 R9, RZ, RZ, 0x2 ;  /* 0x00000002ff097424 */ /* 0x000fe400078e00ff */
[----:B------:R-:W-:-:S03]  /*0500*/  IMAD.MOV.U32 R7, RZ, RZ, 0x2 ;  /* 0x00000002ff077424 */ /* 0x000fc600078e00ff */
[----:B------:R4:W-:Y:S04]  /*0510*/  STS [R0+0x8c], R9 ;  /* 0x00008c0900007388 */ /* 0x0009e80000000800 */
.L_x_18:
[----:B------:R-:W-:Y:S05]  /*0520*/  BSYNC.RECONVERGENT B0 ;  /* 0x0000000000007941 */ /* 0x000fea0003800200 */
.L_x_17:
[----:B------:R-:W-:Y:S05]  /*0530*/  @P3 EXIT ;  /* 0x000000000000394d */ /* 0x000fea0003800000 */
[----:B------:R-:W-:Y:S01]  /*0540*/  STG.E desc[UR6][R2.64], R7 ;  /* 0x0000000702007986 */ /* 0x000fe2000c101906 */
[----:B------:R-:W-:Y:S05]  /*0550*/  EXIT ;  /* 0x000000000000794d */ /* 0x000fea0003800000 */
.L_x_19:
        /* <DEDUP_REMOVED lines=10> */
.L_x_21:


//--------------------- .nv.shared._Z12process_haloPiS_i --------------------------
	.section	.nv.shared._Z12process_haloPiS_i,"aw",@nobits
	.sectionflags	@""
	.align	16
	.zero		1024


//--------------------- .nv.shared.reserved.0     --------------------------
	.section	.nv.shared.reserved.0,"aw",@nobits
	.weak		__nv_reservedSMEM_offset_0_alias
	.size		__nv_reservedSMEM_offset_0_alias, 0, 64
	.other		__nv_reservedSMEM_offset_0_alias,@"STO_CUDA_RESERVED_SHARED STV_DEFAULT"
__nv_reservedSMEM_offset_0_alias:
	.zero		0
	.zero		64


//--------------------- .nv.shared._Z12process_corePiS_i --------------------------
	.section	.nv.shared._Z12process_corePiS_i,"aw",@nobits
	.sectionflags	@""
	.align	16
	.zero		1024


//--------------------- .nv.constant0._Z12process_haloPiS_i --------------------------
	.section	.nv.constant0._Z12process_haloPiS_i,"a",@progbits
	.sectionflags	@""
	.align	4
.nv.constant0._Z12process_haloPiS_i:
	.zero		916


//--------------------- .nv.constant0._Z12process_corePiS_i --------------------------
	.section	.nv.constant0._Z12process_corePiS_i,"a",@progbits
	.sectionflags	@""
	.align	4
.nv.constant0._Z12process_corePiS_i:
	.zero		916


//--------------------- SYMBOLS --------------------------

	.type		.nv.reservedSmem.offset0,@object
	.size		.nv.reservedSmem.offset0,0x4
	.type		.nv.reservedSmem.cap,@object
	.size		.nv.reservedSmem.cap,0x4
